//
// Generated by NVIDIA NVVM Compiler
//
// Compiler Build ID: CL-36424714
// Cuda compilation tools, release 13.0, V13.0.88
// Based on NVVM 20.0.0
//

.version 9.0
.target sm_100
.address_size 64

	// .globl	_Z6matmulPfS_S_i

.visible .entry _Z6matmulPfS_S_i(
	.param .u64 .ptr .align 1 _Z6matmulPfS_S_i_param_0,
	.param .u64 .ptr .align 1 _Z6matmulPfS_S_i_param_1,
	.param .u64 .ptr .align 1 _Z6matmulPfS_S_i_param_2,
	.param .u32 _Z6matmulPfS_S_i_param_3
)
{
	.reg .pred 	%p<10>;
	.reg .b32 	%r<40>;
	.reg .b32 	%f<67>;
	.reg .b64 	%rd<67>;

	ld.param.u64 	%rd14, [_Z6matmulPfS_S_i_param_1];
	ld.param.u64 	%rd15, [_Z6matmulPfS_S_i_param_2];
	ld.param.u32 	%r18, [_Z6matmulPfS_S_i_param_3];
	cvta.to.global.u64 	%rd1, %rd15;
	cvta.to.global.u64 	%rd2, %rd14;
	mov.u32 	%r19, %ctaid.y;
	mov.u32 	%r20, %ntid.y;
	mov.u32 	%r21, %tid.y;
	mad.lo.s32 	%r1, %r19, %r20, %r21;
	mov.u32 	%r22, %ctaid.x;
	mov.u32 	%r23, %ntid.x;
	mov.u32 	%r24, %tid.x;
	mad.lo.s32 	%r2, %r22, %r23, %r24;
	max.s32 	%r25, %r1, %r2;
	setp.ge.s32 	%p1, %r25, %r18;
	@%p1 bra 	$L__BB0_13;
	mul.lo.s32 	%r3, %r18, %r1;
	and.b32  	%r4, %r18, 7;
	setp.lt.u32 	%p2, %r18, 8;
	mov.f32 	%f66, 0f00000000;
	mov.b32 	%r38, 0;
	@%p2 bra 	$L__BB0_4;
	and.b32  	%r38, %r18, 2147483640;
	neg.s32 	%r36, %r38;
	mul.wide.s32 	%rd16, %r18, 4;
	add.s64 	%rd3, %rd1, %rd16;
	shl.b32 	%r7, %r18, 3;
	mul.wide.s32 	%rd17, %r18, 8;
	add.s64 	%rd4, %rd1, %rd17;
	mul.wide.s32 	%rd18, %r18, 12;
	add.s64 	%rd5, %rd1, %rd18;
	mul.wide.s32 	%rd19, %r18, 16;
	add.s64 	%rd6, %rd1, %rd19;
	mul.wide.s32 	%rd20, %r18, 20;
	add.s64 	%rd7, %rd1, %rd20;
	mul.wide.s32 	%rd21, %r18, 24;
	add.s64 	%rd8, %rd1, %rd21;
	mul.wide.s32 	%rd22, %r18, 28;
	add.s64 	%rd9, %rd1, %rd22;
	mul.wide.u32 	%rd23, %r3, 4;
	add.s64 	%rd24, %rd23, %rd2;
	add.s64 	%rd66, %rd24, 16;
	mov.f32 	%f66, 0f00000000;
	mov.u32 	%r35, %r2;
$L__BB0_3:
	.pragma "nounroll";
	mul.wide.s32 	%rd25, %r35, 4;
	add.s64 	%rd26, %rd3, %rd25;
	add.s64 	%rd27, %rd4, %rd25;
	add.s64 	%rd28, %rd5, %rd25;
	add.s64 	%rd29, %rd6, %rd25;
	add.s64 	%rd30, %rd7, %rd25;
	add.s64 	%rd31, %rd8, %rd25;
	add.s64 	%rd32, %rd9, %rd25;
	add.s64 	%rd33, %rd1, %rd25;
	ld.global.f32 	%f16, [%rd66+-16];
	ld.global.f32 	%f17, [%rd33];
	fma.rn.f32 	%f18, %f16, %f17, %f66;
	ld.global.f32 	%f19, [%rd66+-12];
	ld.global.f32 	%f20, [%rd26];
	fma.rn.f32 	%f21, %f19, %f20, %f18;
	ld.global.f32 	%f22, [%rd66+-8];
	ld.global.f32 	%f23, [%rd27];
	fma.rn.f32 	%f24, %f22, %f23, %f21;
	ld.global.f32 	%f25, [%rd66+-4];
	ld.global.f32 	%f26, [%rd28];
	fma.rn.f32 	%f27, %f25, %f26, %f24;
	ld.global.f32 	%f28, [%rd66];
	ld.global.f32 	%f29, [%rd29];
	fma.rn.f32 	%f30, %f28, %f29, %f27;
	ld.global.f32 	%f31, [%rd66+4];
	ld.global.f32 	%f32, [%rd30];
	fma.rn.f32 	%f33, %f31, %f32, %f30;
	ld.global.f32 	%f34, [%rd66+8];
	ld.global.f32 	%f35, [%rd31];
	fma.rn.f32 	%f36, %f34, %f35, %f33;
	ld.global.f32 	%f37, [%rd66+12];
	ld.global.f32 	%f38, [%rd32];
	fma.rn.f32 	%f66, %f37, %f38, %f36;
	add.s32 	%r36, %r36, 8;
	add.s32 	%r35, %r35, %r7;
	add.s64 	%rd66, %rd66, 32;
	setp.ne.s32 	%p3, %r36, 0;
	@%p3 bra 	$L__BB0_3;
$L__BB0_4:
	setp.eq.s32 	%p4, %r4, 0;
	@%p4 bra 	$L__BB0_12;
	and.b32  	%r13, %r18, 3;
	setp.lt.u32 	%p5, %r4, 4;
	@%p5 bra 	$L__BB0_7;
	add.s32 	%r27, %r38, %r3;
	mul.wide.u32 	%rd34, %r27, 4;
	add.s64 	%rd35, %rd2, %rd34;
	ld.global.f32 	%f40, [%rd35];
	mad.lo.s32 	%r28, %r38, %r18, %r2;
	mul.wide.s32 	%rd36, %r28, 4;
	add.s64 	%rd37, %rd1, %rd36;
	ld.global.f32 	%f41, [%rd37];
	fma.rn.f32 	%f42, %f40, %f41, %f66;
	cvt.u64.u32 	%rd38, %r3;
	cvt.u64.u32 	%rd39, %r38;
	add.s64 	%rd40, %rd39, %rd38;
	shl.b64 	%rd41, %rd40, 2;
	add.s64 	%rd42, %rd2, %rd41;
	ld.global.f32 	%f43, [%rd42+4];
	mul.wide.s32 	%rd43, %r18, 4;
	add.s64 	%rd44, %rd37, %rd43;
	ld.global.f32 	%f44, [%rd44];
	fma.rn.f32 	%f45, %f43, %f44, %f42;
	ld.global.f32 	%f46, [%rd42+8];
	add.s64 	%rd45, %rd44, %rd43;
	ld.global.f32 	%f47, [%rd45];
	fma.rn.f32 	%f48, %f46, %f47, %f45;
	ld.global.f32 	%f49, [%rd42+12];
	add.s64 	%rd46, %rd45, %rd43;
	ld.global.f32 	%f50, [%rd46];
	fma.rn.f32 	%f66, %f49, %f50, %f48;
	add.s32 	%r38, %r38, 4;
$L__BB0_7:
	setp.eq.s32 	%p6, %r13, 0;
	@%p6 bra 	$L__BB0_12;
	setp.eq.s32 	%p7, %r13, 1;
	@%p7 bra 	$L__BB0_10;
	add.s32 	%r29, %r38, %r3;
	mul.wide.u32 	%rd47, %r29, 4;
	add.s64 	%rd48, %rd2, %rd47;
	ld.global.f32 	%f52, [%rd48];
	mad.lo.s32 	%r30, %r38, %r18, %r2;
	mul.wide.s32 	%rd49, %r30, 4;
	add.s64 	%rd50, %rd1, %rd49;
	ld.global.f32 	%f53, [%rd50];
	fma.rn.f32 	%f54, %f52, %f53, %f66;
	cvt.u64.u32 	%rd51, %r3;
	cvt.u64.u32 	%rd52, %r38;
	add.s64 	%rd53, %rd52, %rd51;
	shl.b64 	%rd54, %rd53, 2;
	add.s64 	%rd55, %rd2, %rd54;
	ld.global.f32 	%f55, [%rd55+4];
	mul.wide.s32 	%rd56, %r18, 4;
	add.s64 	%rd57, %rd50, %rd56;
	ld.global.f32 	%f56, [%rd57];
	fma.rn.f32 	%f66, %f55, %f56, %f54;
	add.s32 	%r38, %r38, 2;
$L__BB0_10:
	and.b32  	%r31, %r18, 1;
	setp.eq.b32 	%p8, %r31, 1;
	not.pred 	%p9, %p8;
	@%p9 bra 	$L__BB0_12;
	add.s32 	%r32, %r38, %r3;
	mul.wide.u32 	%rd58, %r32, 4;
	add.s64 	%rd59, %rd2, %rd58;
	ld.global.f32 	%f57, [%rd59];
	mad.lo.s32 	%r33, %r38, %r18, %r2;
	mul.wide.s32 	%rd60, %r33, 4;
	add.s64 	%rd61, %rd1, %rd60;
	ld.global.f32 	%f58, [%rd61];
	fma.rn.f32 	%f66, %f57, %f58, %f66;
$L__BB0_12:
	ld.param.u64 	%rd65, [_Z6matmulPfS_S_i_param_0];
	add.s32 	%r34, %r3, %r2;
	cvta.to.global.u64 	%rd62, %rd65;
	mul.wide.s32 	%rd63, %r34, 4;
	add.s64 	%rd64, %rd62, %rd63;
	st.global.f32 	[%rd64], %f66;
$L__BB0_13:
	ret;

}


// ===== COMPILED SASS (sm_100) =====

	.target	sm_100

	.elftype	@"ET_EXEC"


//--------------------- .note.nv.tkinfo           --------------------------
	.section	.note.nv.tkinfo,"",@"SHT_NOTE"
	.sectionflags	@"SHF_NOTE_NV_TKINFO"
	.tkinfo
        /*0018*/ 	.word	0x00000002
        /*0030*/ 	.string	""
        /*0030*/ 	.string	"ptxas"
        /*0030*/ 	.string	"Cuda compilation tools, release 13.0, V13.0.88"
        /*0030*/ 	.string	"Build cuda_13.0.r13.0/compiler.36424714_0"
        /*0030*/ 	.string	"-arch sm_100 -m 64 "



//--------------------- .note.nv.cuinfo           --------------------------
	.section	.note.nv.cuinfo,"",@"SHT_NOTE"
	.sectionflags	@"SHF_NOTE_NV_CUINFO"
        /*0018*/ 	.short	0x0002
        /*001a*/ 	.short	0x0064
        /*001c*/ 	.short	0x0082
	.zero		2


//--------------------- .nv.info                  --------------------------
	.section	.nv.info,"",@"SHT_CUDA_INFO"
	.align	4


	//----- nvinfo : EIATTR_REGCOUNT
	.align		4
        /*0000*/ 	.byte	0x04, 0x2f
        /*0002*/ 	.short	(.L_1 - .L_0)
	.align		4
.L_0:
        /*0004*/ 	.word	index@(_Z6matmulPfS_S_i)
        /*0008*/ 	.word	0x0000001e


	//----- nvinfo : EIATTR_FRAME_SIZE
	.align		4
.L_1:
        /*000c*/ 	.byte	0x04, 0x11
        /*000e*/ 	.short	(.L_3 - .L_2)
	.align		4
.L_2:
        /*0010*/ 	.word	index@(_Z6matmulPfS_S_i)
        /*0014*/ 	.word	0x00000000


	//----- nvinfo : EIATTR_MIN_STACK_SIZE
	.align		4
.L_3:
        /*0018*/ 	.byte	0x04, 0x12
        /*001a*/ 	.short	(.L_5 - .L_4)
	.align		4
.L_4:
        /*001c*/ 	.word	index@(_Z6matmulPfS_S_i)
        /*0020*/ 	.word	0x00000000
.L_5:


//--------------------- .nv.compat                --------------------------
	.section	.nv.compat,"",@"SHT_CUDA_COMPAT_INFO"
	.align	4
        /*0000*/ 	.byte	0x02, 0x09, 0x00, 0x00, 0x02, 0x02, 0x01, 0x00, 0x02, 0x05, 0x05, 0x00, 0x03, 0x07, 0x01, 0x01
        /*0010*/ 	.byte	0x02, 0x03, 0x00, 0x00, 0x02, 0x06, 0x01, 0x00, 0x04, 0x0b, 0x08, 0x00, 0x09, 0x00, 0x00, 0x00
        /*0020*/ 	.byte	0x00, 0x00, 0x00, 0x00


//--------------------- .nv.info._Z6matmulPfS_S_i --------------------------
	.section	.nv.info._Z6matmulPfS_S_i,"",@"SHT_CUDA_INFO"
	.sectionflags	@""
	.align	4


	//----- nvinfo : EIATTR_CUDA_API_VERSION
	.align		4
        /*0000*/ 	.byte	0x04, 0x37
        /*0002*/ 	.short	(.L_7 - .L_6)
.L_6:
        /*0004*/ 	.word	0x00000082


	//----- nvinfo : EIATTR_KPARAM_INFO
	.align		4
.L_7:
        /*0008*/ 	.byte	0x04, 0x17
        /*000a*/ 	.short	(.L_9 - .L_8)
.L_8:
        /*000c*/ 	.word	0x00000000
        /*0010*/ 	.short	0x0003
        /*0012*/ 	.short	0x0018
        /*0014*/ 	.byte	0x00, 0xf0, 0x11, 0x00


	//----- nvinfo : EIATTR_KPARAM_INFO
	.align		4
.L_9:
        /*0018*/ 	.byte	0x04, 0x17
        /*001a*/ 	.short	(.L_11 - .L_10)
.L_10:
        /*001c*/ 	.word	0x00000000
        /*0020*/ 	.short	0x0002
        /*0022*/ 	.short	0x0010
        /*0024*/ 	.byte	0x00, 0xf5, 0x21, 0x00


	//----- nvinfo : EIATTR_KPARAM_INFO
	.align		4
.L_11:
        /*0028*/ 	.byte	0x04, 0x17
        /*002a*/ 	.short	(.L_13 - .L_12)
.L_12:
        /*002c*/ 	.word	0x00000000
        /*0030*/ 	.short	0x0001
        /*0032*/ 	.short	0x0008
        /*0034*/ 	.byte	0x00, 0xf5, 0x21, 0x00


	//----- nvinfo : EIATTR_KPARAM_INFO
	.align		4
.L_13:
        /*0038*/ 	.byte	0x04, 0x17
        /*003a*/ 	.short	(.L_15 - .L_14)
.L_14:
        /*003c*/ 	.word	0x00000000
        /*0040*/ 	.short	0x0000
        /*0042*/ 	.short	0x0000
        /*0044*/ 	.byte	0x00, 0xf5, 0x21, 0x00


	//----- nvinfo : EIATTR_SPARSE_MMA_MASK
	.align		4
.L_15:
        /*0048*/ 	.byte	0x03, 0x50
        /*004a*/ 	.short	0x0000


	//----- nvinfo : EIATTR_MAXREG_COUNT
	.align		4
        /*004c*/ 	.byte	0x03, 0x1b
        /*004e*/ 	.short	0x00ff


	//----- nvinfo : EIATTR_MERCURY_ISA_VERSION
	.align		4
        /*0050*/ 	.byte	0x03, 0x5f
        /*0052*/ 	.short	0x0101


	//----- nvinfo : EIATTR_VRC_CTA_INIT_COUNT
	.align		4
        /*0054*/ 	.byte	0x02, 0x4a
	.zero		1
	.zero		1


	//----- nvinfo : EIATTR_EXIT_INSTR_OFFSETS
	.align		4
        /*0058*/ 	.byte	0x04, 0x1c
        /*005a*/ 	.short	(.L_17 - .L_16)


	//   ....[0]....
.L_16:
        /*005c*/ 	.word	0x000000c0


	//   ....[1]....
        /*0060*/ 	.word	0x00000aa0


	//----- nvinfo : EIATTR_CBANK_PARAM_SIZE
	.align		4
.L_17:
        /*0064*/ 	.byte	0x03, 0x19
        /*0066*/ 	.short	0x001c


	//----- nvinfo : EIATTR_PARAM_CBANK
	.align		4
        /*0068*/ 	.byte	0x04, 0x0a
        /*006a*/ 	.short	(.L_19 - .L_18)
	.align		4
.L_18:
        /*006c*/ 	.word	index@(.nv.constant0._Z6matmulPfS_S_i)
        /*0070*/ 	.short	0x0380
        /*0072*/ 	.short	0x001c


	//----- nvinfo : EIATTR_SW_WAR
	.align		4
.L_19:
        /*0074*/ 	.byte	0x04, 0x36
        /*0076*/ 	.short	(.L_21 - .L_20)
.L_20:
        /*0078*/ 	.word	0x00000008
.L_21:


//--------------------- .nv.callgraph             --------------------------
	.section	.nv.callgraph,"",@"SHT_CUDA_CALLGRAPH"
	.align	4
	.sectionentsize	8
	.align		4
        /*0000*/ 	.word	0x00000000
	.align		4
        /*0004*/ 	.word	0xffffffff
	.align		4
        /*0008*/ 	.word	0x00000000
	.align		4
        /*000c*/ 	.word	0xfffffffe
	.align		4
        /*0010*/ 	.word	0x00000000
	.align		4
        /*0014*/ 	.word	0xfffffffd
	.align		4
        /*0018*/ 	.word	0x00000000
	.align		4
        /*001c*/ 	.word	0xfffffffc


//--------------------- .text._Z6matmulPfS_S_i    --------------------------
	.section	.text._Z6matmulPfS_S_i,"ax",@progbits
	.align	128
        .global         _Z6matmulPfS_S_i
        .type           _Z6matmulPfS_S_i,@function
        .size           _Z6matmulPfS_S_i,(.L_x_5 - _Z6matmulPfS_S_i)
        .other          _Z6matmulPfS_S_i,@"STO_CUDA_ENTRY STV_DEFAULT"
_Z6matmulPfS_S_i:
.text._Z6matmulPfS_S_i:
[----:B------:R-:W-:Y:S01]  /*0000*/  LDC R1, c[0x0][0x37c] ;  /* 0x0000df00ff017b82 */ /* 0x000fe20000000800 */
[----:B------:R-:W0:Y:S07]  /*0010*/  S2R R0, SR_TID.Y ;  /* 0x0000000000007919 */ /* 0x000e2e0000002200 */
[----:B------:R-:W0:Y:S01]  /*0020*/  S2UR UR4, SR_CTAID.Y ;  /* 0x00000000000479c3 */ /* 0x000e220000002600 */
[----:B------:R-:W1:Y:S01]  /*0030*/  LDCU UR20, c[0x0][0x398] ;  /* 0x00007300ff1477ac */ /* 0x000e620008000800 */
[----:B------:R-:W2:Y:S06]  /*0040*/  S2R R3, SR_TID.X ;  /* 0x0000000000037919 */ /* 0x000eac0000002100 */
[----:B------:R-:W0:Y:S08]  /*0050*/  LDC R13, c[0x0][0x364] ;  /* 0x0000d900ff0d7b82 */ /* 0x000e300000000800 */
[----:B------:R-:W2:Y:S08]  /*0060*/  S2UR UR5, SR_CTAID.X ;  /* 0x00000000000579c3 */ /* 0x000eb00000002500 */
[----:B------:R-:W2:Y:S01]  /*0070*/  LDC R2, c[0x0][0x360] ;  /* 0x0000d800ff027b82 */ /* 0x000ea20000000800 */
[----:B0-----:R-:W-:-:S02]  /*0080*/  IMAD R13, R13, UR4, R0 ;  /* 0x000000040d0d7c24 */ /* 0x001fc4000f8e0200 */
[----:B--2---:R-:W-:-:S05]  /*0090*/  IMAD R0, R2, UR5, R3 ;  /* 0x0000000502007c24 */ /* 0x004fca000f8e0203 */
[----:B------:R-:W-:-:S04]  /*00a0*/  VIMNMX R2, PT, PT, R13, R0, !PT ;  /* 0x000000000d027248 */ /* 0x000fc80007fe0100 */
[----:B-1----:R-:W-:-:S13]  /*00b0*/  ISETP.GE.AND P0, PT, R2, UR20, PT ;  /* 0x0000001402007c0c */ /* 0x002fda000bf06270 */
[----:B------:R-:W-:Y:S05]  /*00c0*/  @P0 EXIT ;  /* 0x000000000000094d */ /* 0x000fea0003800000 */
[----:B------:R-:W-:Y:S01]  /*00d0*/  UISETP.GE.U32.AND UP0, UPT, UR20, 0x8, UPT ;  /* 0x000000081400788c */ /* 0x000fe2000bf06070 */
[----:B------:R-:W-:Y:S02]  /*00e0*/  HFMA2 R12, -RZ, RZ, 0, 0 ;  /* 0x00000000ff0c7431 */ /* 0x000fe400000001ff */
[----:B------:R-:W-:Y:S01]  /*00f0*/  IMAD R13, R13, UR20, RZ ;  /* 0x000000140d0d7c24 */ /* 0x000fe2000f8e02ff */
[----:B------:R-:W-:Y:S01]  /*0100*/  UMOV UR4, URZ ;  /* 0x000000ff00047c82 */ /* 0x000fe20008000000 */
[----:B------:R-:W0:Y:S04]  /*0110*/  LDCU.64 UR18, c[0x0][0x358] ;  /* 0x00006b00ff1277ac */ /* 0x000e280008000a00 */
[----:B------:R-:W-:Y:S05]  /*0120*/  BRA.U !UP0, `(.L_x_0) ;  /* 0x0000000508007547 */ /* 0x000fea000b800000 */
[----:B------:R-:W1:Y:S01]  /*0130*/  LDC.64 R2, c[0x0][0x388] ;  /* 0x0000e200ff027b82 */ /* 0x000e620000000a00 */
[----:B------:R-:W2:Y:S01]  /*0140*/  LDCU.64 UR22, c[0x0][0x390] ;  /* 0x00007200ff1677ac */ /* 0x000ea20008000a00 */
[----:B------:R-:W-:Y:S02]  /*0150*/  MOV R12, RZ ;  /* 0x000000ff000c7202 */ /* 0x000fe40000000f00 */
[----:B------:R-:W-:Y:S01]  /*0160*/  MOV R14, R0 ;  /* 0x00000000000e7202 */ /* 0x000fe20000000f00 */
[----:B------:R-:W-:-:S04]  /*0170*/  ULOP3.LUT UR4, UR20, 0x7ffffff8, URZ, 0xc0, !UPT ;  /* 0x7ffffff814047892 */ /* 0x000fc8000f8ec0ff */
[----:B------:R-:W-:Y:S02]  /*0180*/  UIADD3 UR5, UPT, UPT, -UR4, URZ, URZ ;  /* 0x000000ff04057290 */ /* 0x000fe4000fffe1ff */
[----:B--2---:R-:W-:Y:S02]  /*0190*/  UIMAD.WIDE UR6, UR20, 0x8, UR22 ;  /* 0x00000008140678a5 */ /* 0x004fe4000f8e0216 */
[----:B------:R-:W-:Y:S02]  /*01a0*/  UIMAD.WIDE UR8, UR20, 0xc, UR22 ;  /* 0x0000000c140878a5 */ /* 0x000fe4000f8e0216 */
[----:B------:R-:W-:Y:S01]  /*01b0*/  UIMAD.WIDE UR10, UR20, 0x10, UR22 ;  /* 0x00000010140a78a5 */ /* 0x000fe2000f8e0216 */
[----:B-1----:R-:W-:Y:S01]  /*01c0*/  IMAD.WIDE.U32 R2, R13, 0x4, R2 ;  /* 0x000000040d027825 */ /* 0x002fe200078e0002 */
[----:B------:R-:W-:Y:S02]  /*01d0*/  UIMAD.WIDE UR12, UR20, 0x14, UR22 ;  /* 0x00000014140c78a5 */ /* 0x000fe4000f8e0216 */
[----:B------:R-:W-:Y:S01]  /*01e0*/  UIMAD.WIDE UR14, UR20, 0x18, UR22 ;  /* 0x00000018140e78a5 */ /* 0x000fe2000f8e0216 */
[----:B------:R-:W-:Y:S01]  /*01f0*/  IADD3 R2, P0, PT, R2, 0x10, RZ ;  /* 0x0000001002027810 */ /* 0x000fe20007f1e0ff */
[----:B------:R-:W-:-:S03]  /*0200*/  UIMAD.WIDE UR16, UR20, 0x1c, UR22 ;  /* 0x0000001c141078a5 */ /* 0x000fc6000f8e0216 */
[----:B------:R-:W-:-:S09]  /*0210*/  IADD3.X R3, PT, PT, RZ, R3, RZ, P0, !PT ;  /* 0x00000003ff037210 */ /* 0x000fd200007fe4ff */
.L_x_1:
[----:B------:R-:W-:Y:S01]  /*0220*/  UIMAD.WIDE UR24, UR20, 0x4, UR22 ;  /* 0x00000004141878a5 */ /* 0x000fe2000f8e0216 */
[----:B------:R-:W-:Y:S01]  /*0230*/  MOV R23, 0x4 ;  /* 0x0000000400177802 */ /* 0x000fe20000000f00 */
[----:B------:R-:W-:Y:S01]  /*0240*/  HFMA2 R25, -RZ, RZ, 0, 2.384185791015625e-07 ;  /* 0x00000004ff197431 */ /* 0x000fe200000001ff */
[----:B0-----:R-:W2:Y:S03]  /*0250*/  LDG.E R21, desc[UR18][R2.64+-0x10] ;  /* 0xfffff01202157981 */ /* 0x001ea6000c1e1900 */
[----:B------:R-:W-:Y:S01]  /*0260*/  IMAD.WIDE R22, R14, R23, UR22 ;  /* 0x000000160e167e25 */ /* 0x000fe2000f8e0217 */
[----:B------:R-:W-:Y:S01]  /*0270*/  MOV R8, UR24 ;  /* 0x0000001800087c02 */ /* 0x000fe20008000f00 */
[----:B------:R-:W3:Y:S01]  /*0280*/  LDG.E R19, desc[UR18][R2.64+-0xc] ;  /* 0xfffff41202137981 */ /* 0x000ee2000c1e1900 */
[----:B------:R-:W-:-:S03]  /*0290*/  MOV R9, UR25 ;  /* 0x0000001900097c02 */ /* 0x000fc60008000f00 */
[----:B------:R-:W2:Y:S01]  /*02a0*/  LDG.E R22, desc[UR18][R22.64] ;  /* 0x0000001216167981 */ /* 0x000ea2000c1e1900 */
[----:B------:R-:W-:Y:S02]  /*02b0*/  IMAD.MOV.U32 R11, RZ, RZ, 0x4 ;  /* 0x00000004ff0b7424 */ /* 0x000fe400078e00ff */
[----:B------:R-:W-:-:S04]  /*02c0*/  IMAD.WIDE R8, R14, 0x4, R8 ;  /* 0x000000040e087825 */ /* 0x000fc800078e0208 */
[----:B------:R-:W-:Y:S01]  /*02d0*/  HFMA2 R7, -RZ, RZ, 0, 2.384185791015625e-07 ;  /* 0x00000004ff077431 */ /* 0x000fe200000001ff */
[----:B------:R-:W-:Y:S01]  /*02e0*/  MOV R5, 0x4 ;  /* 0x0000000400057802 */ /* 0x000fe20000000f00 */
[----:B------:R-:W4:Y:S01]  /*02f0*/  LDG.E R17, desc[UR18][R2.64+-0x8] ;  /* 0xfffff81202117981 */ /* 0x000f22000c1e1900 */
[----:B------:R-:W-:-:S03]  /*0300*/  IMAD.WIDE R24, R14, R25, UR6 ;  /* 0x000000060e187e25 */ /* 0x000fc6000f8e0219 */
[----:B------:R0:W3:Y:S01]  /*0310*/  LDG.E R20, desc[UR18][R8.64] ;  /* 0x0000001208147981 */ /* 0x0000e2000c1e1900 */
[----:B------:R-:W-:-:S03]  /*0320*/  IMAD.WIDE R10, R14, R11, UR8 ;  /* 0x000000080e0a7e25 */ /* 0x000fc6000f8e020b */
[----:B------:R-:W4:Y:S01]  /*0330*/  LDG.E R18, desc[UR18][R24.64] ;  /* 0x0000001218127981 */ /* 0x000f22000c1e1900 */
[----:B------:R-:W-:-:S04]  /*0340*/  IMAD.WIDE R4, R14, R5, UR10 ;  /* 0x0000000a0e047e25 */ /* 0x000fc8000f8e0205 */
[----:B------:R-:W-:Y:S01]  /*0350*/  HFMA2 R27, -RZ, RZ, 0, 2.384185791015625e-07 ;  /* 0x00000004ff1b7431 */ /* 0x000fe200000001ff */
[----:B------:R1:W5:Y:S01]  /*0360*/  LDG.E R16, desc[UR18][R10.64] ;  /* 0x000000120a107981 */ /* 0x000362000c1e1900 */
[C---:B------:R-:W-:Y:S01]  /*0370*/  IMAD.WIDE R6, R14.reuse, R7, UR12 ;  /* 0x0000000c0e067e25 */ /* 0x040fe2000f8e0207 */
[----:B0-----:R-:W-:Y:S02]  /*0380*/  MOV R9, 0x4 ;  /* 0x0000000400097802 */ /* 0x001fe40000000f00 */
[----:B------:R-:W5:Y:S04]  /*0390*/  LDG.E R15, desc[UR18][R2.64+-0x4] ;  /* 0xfffffc12020f7981 */ /* 0x000f68000c1e1900 */
[----:B------:R0:W5:Y:S01]  /*03a0*/  LDG.E R4, desc[UR18][R4.64] ;  /* 0x0000001204047981 */ /* 0x000162000c1e1900 */
[----:B------:R-:W-:-:S03]  /*03b0*/  IMAD.WIDE R8, R14, R9, UR14 ;  /* 0x0000000e0e087e25 */ /* 0x000fc6000f8e0209 */
[----:B------:R-:W5:Y:S01]  /*03c0*/  LDG.E R23, desc[UR18][R2.64] ;  /* 0x0000001202177981 */ /* 0x000f62000c1e1900 */
[----:B-1----:R-:W-:-:S03]  /*03d0*/  IMAD.WIDE R10, R14, R27, UR16 ;  /* 0x000000100e0a7e25 */ /* 0x002fc6000f8e021b */
[----:B------:R-:W5:Y:S04]  /*03e0*/  LDG.E R7, desc[UR18][R6.64] ;  /* 0x0000001206077981 */ /* 0x000f68000c1e1900 */
[----:B------:R-:W5:Y:S04]  /*03f0*/  LDG.E R24, desc[UR18][R2.64+0x4] ;  /* 0x0000041202187981 */ /* 0x000f68000c1e1900 */
[----:B------:R-:W5:Y:S04]  /*0400*/  LDG.E R8, desc[UR18][R8.64] ;  /* 0x0000001208087981 */ /* 0x000f68000c1e1900 */
[----:B------:R-:W5:Y:S04]  /*0410*/  LDG.E R25, desc[UR18][R2.64+0x8] ;  /* 0x0000081202197981 */ /* 0x000f68000c1e1900 */
[----:B------:R-:W5:Y:S04]  /*0420*/  LDG.E R10, desc[UR18][R10.64] ;  /* 0x000000120a0a7981 */ /* 0x000f68000c1e1900 */
[----:B------:R1:W5:Y:S01]  /*0430*/  LDG.E R27, desc[UR18][R2.64+0xc] ;  /* 0x00000c12021b7981 */ /* 0x000362000c1e1900 */
[----:B------:R-:W-:-:S04]  /*0440*/  UIADD3 UR5, UPT, UPT, UR5, 0x8, URZ ;  /* 0x0000000805057890 */ /* 0x000fc8000fffe0ff */
[----:B------:R-:W-:Y:S01]  /*0450*/  UISETP.NE.AND UP0, UPT, UR5, URZ, UPT ;  /* 0x000000ff0500728c */ /* 0x000fe2000bf05270 */
[----:B0-----:R-:W-:Y:S02]  /*0460*/  MOV R5, UR20 ;  /* 0x0000001400057c02 */ /* 0x001fe40008000f00 */
[----:B-1----:R-:W-:-:S03]  /*0470*/  IADD3 R2, P0, PT, R2, 0x20, RZ ;  /* 0x0000002002027810 */ /* 0x002fc60007f1e0ff */
[----:B------:R-:W-:Y:S01]  /*0480*/  IMAD R14, R5, 0x8, R14 ;  /* 0x00000008050e7824 */ /* 0x000fe200078e020e */
[----:B------:R-:W-:Y:S01]  /*0490*/  IADD3.X R3, PT, PT, RZ, R3, RZ, P0, !PT ;  /* 0x00000003ff037210 */ /* 0x000fe200007fe4ff */
[----:B--2---:R-:W-:-:S04]  /*04a0*/  FFMA R22, R21, R22, R12 ;  /* 0x0000001615167223 */ /* 0x004fc8000000000c */
[----:B---3--:R-:W-:-:S04]  /*04b0*/  FFMA R20, R19, R20, R22 ;  /* 0x0000001413147223 */ /* 0x008fc80000000016 */
[----:B----4-:R-:W-:-:S04]  /*04c0*/  FFMA R18, R17, R18, R20 ;  /* 0x0000001211127223 */ /* 0x010fc80000000014 */
[----:B-----5:R-:W-:-:S04]  /*04d0*/  FFMA R16, R15, R16, R18 ;  /* 0x000000100f107223 */ /* 0x020fc80000000012 */
[----:B------:R-:W-:-:S04]  /*04e0*/  FFMA R23, R23, R4, R16 ;  /* 0x0000000417177223 */ /* 0x000fc80000000010 */
[----:B------:R-:W-:-:S04]  /*04f0*/  FFMA R24, R24, R7, R23 ;  /* 0x0000000718187223 */ /* 0x000fc80000000017 */
[----:B------:R-:W-:-:S04]  /*0500*/  FFMA R8, R25, R8, R24 ;  /* 0x0000000819087223 */ /* 0x000fc80000000018 */
[----:B------:R-:W-:Y:S01]  /*0510*/  FFMA R12, R27, R10, R8 ;  /* 0x0000000a1b0c7223 */ /* 0x000fe20000000008 */
[----:B------:R-:W-:Y:S06]  /*0520*/  BRA.U UP0, `(.L_x_1) ;  /* 0xfffffffd003c7547 */ /* 0x000fec000b83ffff */
.L_x_0:
[----:B------:R-:W-:-:S04]  /*0530*/  ULOP3.LUT UR6, UR20, 0x7, URZ, 0xc0, !UPT ;  /* 0x0000000714067892 */ /* 0x000fc8000f8ec0ff */
[----:B------:R-:W-:-:S09]  /*0540*/  UISETP.NE.AND UP0, UPT, UR6, URZ, UPT ;  /* 0x000000ff0600728c */ /* 0x000fd2000bf05270 */
[----:B------:R-:W-:Y:S05]  /*0550*/  BRA.U !UP0, `(.L_x_2) ;  /* 0x0000000508407547 */ /* 0x000fea000b800000 */
[----:B------:R-:W-:Y:S02]  /*0560*/  UISETP.GE.U32.AND UP0, UPT, UR6, 0x4, UPT ;  /* 0x000000040600788c */ /* 0x000fe4000bf06070 */
[----:B------:R-:W-:-:S04]  /*0570*/  ULOP3.LUT UR5, UR20, 0x3, URZ, 0xc0, !UPT ;  /* 0x0000000314057892 */ /* 0x000fc8000f8ec0ff */
[----:B------:R-:W-:-:S03]  /*0580*/  UISETP.NE.AND UP1, UPT, UR5, URZ, UPT ;  /* 0x000000ff0500728c */ /* 0x000fc6000bf25270 */
[----:B------:R-:W-:Y:S08]  /*0590*/  BRA.U !UP0, `(.L_x_3) ;  /* 0x00000001087c7547 */ /* 0x000ff0000b800000 */
[----:B------:R-:W1:Y:S01]  /*05a0*/  LDC.64 R6, c[0x0][0x390] ;  /* 0x0000e400ff067b82 */ /* 0x000e620000000a00 */
[----:B------:R-:W2:Y:S01]  /*05b0*/  LDCU.64 UR6, c[0x0][0x388] ;  /* 0x00007100ff0677ac */ /* 0x000ea20008000a00 */
[----:B------:R-:W-:Y:S02]  /*05c0*/  MOV R9, UR4 ;  /* 0x0000000400097c02 */ /* 0x000fe40008000f00 */
[C---:B------:R-:W-:Y:S02]  /*05d0*/  IADD3 R3, PT, PT, R13.reuse, UR4, RZ ;  /* 0x000000040d037c10 */ /* 0x040fe4000fffe0ff */
[----:B------:R-:W-:Y:S01]  /*05e0*/  IADD3 R10, P0, PT, R13, UR4, RZ ;  /* 0x000000040d0a7c10 */ /* 0x000fe2000ff1e0ff */
[----:B------:R-:W-:Y:S01]  /*05f0*/  IMAD R9, R9, UR20, R0 ;  /* 0x0000001409097c24 */ /* 0x000fe2000f8e0200 */
[----:B------:R-:W3:Y:S01]  /*0600*/  LDC.64 R4, c[0x0][0x388] ;  /* 0x0000e200ff047b82 */ /* 0x000ee20000000a00 */
[----:B------:R-:W-:Y:S02]  /*0610*/  MOV R11, UR20 ;  /* 0x00000014000b7c02 */ /* 0x000fe40008000f00 */
[----:B------:R-:W-:Y:S01]  /*0620*/  MOV R15, UR20 ;  /* 0x00000014000f7c02 */ /* 0x000fe20008000f00 */
[----:B-1----:R-:W-:Y:S01]  /*0630*/  IMAD.WIDE R6, R9, 0x4, R6 ;  /* 0x0000000409067825 */ /* 0x002fe200078e0206 */
[----:B------:R-:W-:-:S05]  /*0640*/  MOV R9, UR20 ;  /* 0x0000001400097c02 */ /* 0x000fca0008000f00 */
[----:B------:R-:W-:Y:S02]  /*0650*/  IMAD.WIDE R8, R9, 0x4, R6 ;  /* 0x0000000409087825 */ /* 0x000fe400078e0206 */
[----:B0-----:R-:W4:Y:S02]  /*0660*/  LDG.E R6, desc[UR18][R6.64] ;  /* 0x0000001206067981 */ /* 0x001f24000c1e1900 */
[----:B---3--:R-:W-:Y:S01]  /*0670*/  IMAD.WIDE.U32 R4, R3, 0x4, R4 ;  /* 0x0000000403047825 */ /* 0x008fe200078e0004 */
[----:B------:R-:W-:Y:S01]  /*0680*/  IADD3.X R3, PT, PT, RZ, RZ, RZ, P0, !PT ;  /* 0x000000ffff037210 */ /* 0x000fe200007fe4ff */
[----:B------:R-:W3:Y:S01]  /*0690*/  LDG.E R17, desc[UR18][R8.64] ;  /* 0x0000001208117981 */ /* 0x000ee2000c1e1900 */
[----:B--2---:R-:W-:-:S03]  /*06a0*/  LEA R2, P0, R10, UR6, 0x2 ;  /* 0x000000060a027c11 */ /* 0x004fc6000f8010ff */
[----:B------:R-:W4:Y:S01]  /*06b0*/  LDG.E R5, desc[UR18][R4.64] ;  /* 0x0000001204057981 */ /* 0x000f22000c1e1900 */
[----:B------:R-:W-:Y:S01]  /*06c0*/  LEA.HI.X R3, R10, UR7, R3, 0x2, P0 ;  /* 0x000000070a037c11 */ /* 0x000fe200080f1403 */
[----:B------:R-:W-:-:S04]  /*06d0*/  IMAD.WIDE R10, R11, 0x4, R8 ;  /* 0x000000040b0a7825 */ /* 0x000fc800078e0208 */
[----:B------:R-:W3:Y:S01]  /*06e0*/  LDG.E R16, desc[UR18][R2.64+0x4] ;  /* 0x0000041202107981 */ /* 0x000ee2000c1e1900 */
[----:B------:R-:W-:-:S03]  /*06f0*/  IMAD.WIDE R14, R15, 0x4, R10 ;  /* 0x000000040f0e7825 */ /* 0x000fc600078e020a */
[----:B------:R-:W2:Y:S04]  /*0700*/  LDG.E R19, desc[UR18][R10.64] ;  /* 0x000000120a137981 */ /* 0x000ea8000c1e1900 */
[----:B------:R-:W2:Y:S04]  /*0710*/  LDG.E R18, desc[UR18][R2.64+0x8] ;  /* 0x0000081202127981 */ /* 0x000ea8000c1e1900 */
[----:B------:R-:W5:Y:S04]  /*0720*/  LDG.E R20, desc[UR18][R2.64+0xc] ;  /* 0x00000c1202147981 */ /* 0x000f68000c1e1900 */
[----:B------:R-:W5:Y:S01]  /*0730*/  LDG.E R14, desc[UR18][R14.64] ;  /* 0x000000120e0e7981 */ /* 0x000f62000c1e1900 */
[----:B------:R-:W-:Y:S01]  /*0740*/  UIADD3 UR4, UPT, UPT, UR4, 0x4, URZ ;  /* 0x0000000404047890 */ /* 0x000fe2000fffe0ff */
[----:B----4-:R-:W-:-:S04]  /*0750*/  FFMA R5, R5, R6, R12 ;  /* 0x0000000605057223 */ /* 0x010fc8000000000c */
[----:B---3--:R-:W-:-:S04]  /*0760*/  FFMA R5, R16, R17, R5 ;  /* 0x0000001110057223 */ /* 0x008fc80000000005 */
[----:B--2---:R-:W-:-:S04]  /*0770*/  FFMA R5, R18, R19, R5 ;  /* 0x0000001312057223 */ /* 0x004fc80000000005 */
[----:B-----5:R-:W-:-:S07]  /*0780*/  FFMA R12, R20, R14, R5 ;  /* 0x0000000e140c7223 */ /* 0x020fce0000000005 */
.L_x_3:
[----:B------:R-:W-:Y:S05]  /*0790*/  BRA.U !UP1, `(.L_x_2) ;  /* 0x0000000109b07547 */ /* 0x000fea000b800000 */
[----:B------:R-:W-:Y:S01]  /*07a0*/  UISETP.NE.AND UP0, UPT, UR5, 0x1, UPT ;  /* 0x000000010500788c */ /* 0x000fe2000bf05270 */
[----:B------:R-:W-:Y:S01]  /*07b0*/  MOV R7, UR4 ;  /* 0x0000000400077c02 */ /* 0x000fe20008000f00 */
[----:B------:R-:W-:Y:S02]  /*07c0*/  ULOP3.LUT UR5, UR20, 0x1, URZ, 0xc0, !UPT ;  /* 0x0000000114057892 */ /* 0x000fe4000f8ec0ff */
[----:B------:R-:W-:Y:S02]  /*07d0*/  IMAD.U32 R15, RZ, RZ, UR20 ;  /* 0x00000014ff0f7e24 */ /* 0x000fe4000f8e00ff */
[----:B------:R-:W-:Y:S01]  /*07e0*/  UISETP.NE.U32.AND UP1, UPT, UR5, 0x1, UPT ;  /* 0x000000010500788c */ /* 0x000fe2000bf25070 */
[----:B------:R-:W-:-:S04]  /*07f0*/  PLOP3.LUT P1, PT, PT, PT, UP0, 0x80, 0x8 ;  /* 0x000000000008781c */ /* 0x000fc80003f2f008 */
[----:B------:R-:W1:Y:S01]  /*0800*/  @UP0 LDCU.64 UR6, c[0x0][0x388] ;  /* 0x00007100ff0607ac */ /* 0x000e620008000a00 */
[----:B------:R-:W-:Y:S01]  /*0810*/  PLOP3.LUT P0, PT, PT, PT, UP1, 0x80, 0x8 ;  /* 0x000000000008781c */ /* 0x000fe20003f0f018 */
[----:B------:R-:W2:Y:S01]  /*0820*/  @UP0 LDCU.64 UR8, c[0x0][0x390] ;  /* 0x00007200ff0807ac */ /* 0x000ea20008000a00 */
[----:B------:R-:W3:Y:S06]  /*0830*/  @UP0 LDCU.64 UR10, c[0x0][0x388] ;  /* 0x00007100ff0a07ac */ /* 0x000eec0008000a00 */
[C---:B------:R-:W-:Y:S01]  /*0840*/  @P1 VIADD R3, R13.reuse, UR4 ;  /* 0x000000040d031c36 */ /* 0x040fe20008000000 */
[----:B------:R-:W-:Y:S01]  /*0850*/  @P1 IADD3 R6, P2, PT, R13, UR4, RZ ;  /* 0x000000040d061c10 */ /* 0x000fe2000ff5e0ff */
[----:B------:R-:W4:Y:S01]  /*0860*/  @!UP1 LDCU.64 UR12, c[0x0][0x388] ;  /* 0x00007100ff0c97ac */ /* 0x000f220008000a00 */
[----:B------:R-:W-:Y:S01]  /*0870*/  @UP0 UIADD3 UR4, UPT, UPT, UR4, 0x2, URZ ;  /* 0x0000000204040890 */ /* 0x000fe2000fffe0ff */
[----:B-1----:R-:W-:-:S02]  /*0880*/  MOV R10, UR6 ;  /* 0x00000006000a7c02 */ /* 0x002fc40008000f00 */
[----:B------:R-:W-:Y:S01]  /*0890*/  MOV R11, UR7 ;  /* 0x00000007000b7c02 */ /* 0x000fe20008000f00 */
[----:B------:R-:W1:Y:S01]  /*08a0*/  @!UP1 LDCU.64 UR6, c[0x0][0x390] ;  /* 0x00007200ff0697ac */ /* 0x000e620008000a00 */
[----:B--2---:R-:W-:Y:S02]  /*08b0*/  MOV R4, UR8 ;  /* 0x0000000800047c02 */ /* 0x004fe40008000f00 */
[----:B------:R-:W-:Y:S01]  /*08c0*/  MOV R5, UR9 ;  /* 0x0000000900057c02 */ /* 0x000fe20008000f00 */
[----:B------:R-:W-:-:S04]  /*08d0*/  @P1 IMAD.WIDE.U32 R10, R3, 0x4, R10 ;  /* 0x00000004030a1825 */ /* 0x000fc800078e000a */
[----:B------:R-:W-:Y:S01]  /*08e0*/  @P1 IMAD R3, R7, UR20, R0 ;  /* 0x0000001407031c24 */ /* 0x000fe2000f8e0200 */
[----:B------:R-:W-:Y:S01]  /*08f0*/  @P1 IADD3.X R7, PT, PT, RZ, RZ, RZ, P2, !PT ;  /* 0x000000ffff071210 */ /* 0x000fe200017fe4ff */
[----:B0-----:R-:W2:Y:S01]  /*0900*/  @P1 LDG.E R11, desc[UR18][R10.64] ;  /* 0x000000120a0b1981 */ /* 0x001ea2000c1e1900 */
[C---:B---3--:R-:W-:Y:S01]  /*0910*/  @P1 LEA R2, P2, R6.reuse, UR10, 0x2 ;  /* 0x0000000a06021c11 */ /* 0x048fe2000f8410ff */
[----:B------:R-:W-:Y:S01]  /*0920*/  @P1 IMAD.WIDE R4, R3, 0x4, R4 ;  /* 0x0000000403041825 */ /* 0x000fe200078e0204 */
[----:B------:R-:W-:Y:S02]  /*0930*/  MOV R19, UR4 ;  /* 0x0000000400137c02 */ /* 0x000fe40008000f00 */
[----:B------:R-:W-:Y:S02]  /*0940*/  @P1 LEA.HI.X R3, R6, UR11, R7, 0x2, P2 ;  /* 0x0000000b06031c11 */ /* 0x000fe400090f1407 */
[----:B----4-:R-:W-:Y:S01]  /*0950*/  MOV R6, UR12 ;  /* 0x0000000c00067c02 */ /* 0x010fe20008000f00 */
[----:B------:R-:W-:Y:S01]  /*0960*/  @P1 IMAD.WIDE R14, R15, 0x4, R4 ;  /* 0x000000040f0e1825 */ /* 0x000fe200078e0204 */
[----:B------:R-:W-:Y:S01]  /*0970*/  MOV R7, UR13 ;  /* 0x0000000d00077c02 */ /* 0x000fe20008000f00 */
[----:B------:R-:W2:Y:S01]  /*0980*/  @P1 LDG.E R4, desc[UR18][R4.64] ;  /* 0x0000001204041981 */ /* 0x000ea2000c1e1900 */
[----:B------:R-:W-:Y:S01]  /*0990*/  @!P0 IADD3 R17, PT, PT, R13, UR4, RZ ;  /* 0x000000040d118c10 */ /* 0x000fe2000fffe0ff */
[----:B------:R-:W-:Y:S01]  /*09a0*/  @!P0 IMAD R19, R19, UR20, R0 ;  /* 0x0000001413138c24 */ /* 0x000fe2000f8e0200 */
[----:B-1----:R-:W-:Y:S01]  /*09b0*/  MOV R8, UR6 ;  /* 0x0000000600087c02 */ /* 0x002fe20008000f00 */
[----:B------:R-:W3:Y:S01]  /*09c0*/  @P1 LDG.E R14, desc[UR18][R14.64] ;  /* 0x000000120e0e1981 */ /* 0x000ee2000c1e1900 */
[----:B------:R-:W-:Y:S01]  /*09d0*/  MOV R9, UR7 ;  /* 0x0000000700097c02 */ /* 0x000fe20008000f00 */
[----:B------:R-:W-:-:S02]  /*09e0*/  @!P0 IMAD.WIDE.U32 R6, R17, 0x4, R6 ;  /* 0x0000000411068825 */ /* 0x000fc400078e0006 */
[----:B------:R-:W3:Y:S02]  /*09f0*/  @P1 LDG.E R2, desc[UR18][R2.64+0x4] ;  /* 0x0000041202021981 */ /* 0x000ee4000c1e1900 */
[----:B------:R-:W-:Y:S02]  /*0a00*/  @!P0 IMAD.WIDE R8, R19, 0x4, R8 ;  /* 0x0000000413088825 */ /* 0x000fe400078e0208 */
[----:B------:R-:W4:Y:S04]  /*0a10*/  @!P0 LDG.E R7, desc[UR18][R6.64] ;  /* 0x0000001206078981 */ /* 0x000f28000c1e1900 */
[----:B------:R-:W4:Y:S01]  /*0a20*/  @!P0 LDG.E R8, desc[UR18][R8.64] ;  /* 0x0000001208088981 */ /* 0x000f22000c1e1900 */
[----:B--2---:R-:W-:-:S04]  /*0a30*/  @P1 FFMA R11, R11, R4, R12 ;  /* 0x000000040b0b1223 */ /* 0x004fc8000000000c */
[----:B---3--:R-:W-:-:S04]  /*0a40*/  @P1 FFMA R12, R2, R14, R11 ;  /* 0x0000000e020c1223 */ /* 0x008fc8000000000b */
[----:B----4-:R-:W-:-:S07]  /*0a50*/  @!P0 FFMA R12, R7, R8, R12 ;  /* 0x00000008070c8223 */ /* 0x010fce000000000c */
.L_x_2:
[----:B------:R-:W1:Y:S01]  /*0a60*/  LDC.64 R2, c[0x0][0x380] ;  /* 0x0000e000ff027b82 */ /* 0x000e620000000a00 */
[----:B------:R-:W-:-:S05]  /*0a70*/  IADD3 R13, PT, PT, R0, R13, RZ ;  /* 0x0000000d000d7210 */ /* 0x000fca0007ffe0ff */
[----:B-1----:R-:W-:-:S05]  /*0a80*/  IMAD.WIDE R2, R13, 0x4, R2 ;  /* 0x000000040d027825 */ /* 0x002fca00078e0202 */
[----:B0-----:R-:W-:Y:S01]  /*0a90*/  STG.E desc[UR18][R2.64], R12 ;  /* 0x0000000c02007986 */ /* 0x001fe2000c101912 */
[----:B------:R-:W-:Y:S05]  /*0aa0*/  EXIT ;  /* 0x000000000000794d */ /* 0x000fea0003800000 */
.L_x_4:
[----:B------:R-:W-:-:S00]  /*0ab0*/  BRA `(.L_x_4) ;  /* 0xfffffffc00fc7947 */ /* 0x000fc0000383ffff */
[----:B------:R-:W-:-:S00]  /*0ac0*/  NOP ;  /* 0x0000000000007918 */ /* 0x000fc00000000000 */
        /* <DEDUP_REMOVED lines=11> */
.L_x_5:


//--------------------- .nv.shared.reserved.0     --------------------------
	.section	.nv.shared.reserved.0,"aw",@nobits
	.weak		__nv_reservedSMEM_offset_0_alias
	.size		__nv_reservedSMEM_offset_0_alias, 0, 64
	.other		__nv_reservedSMEM_offset_0_alias,@"STO_CUDA_RESERVED_SHARED STV_DEFAULT"
__nv_reservedSMEM_offset_0_alias:
	.zero		0
	.zero		64


//--------------------- .nv.constant0._Z6matmulPfS_S_i --------------------------
	.section	.nv.constant0._Z6matmulPfS_S_i,"a",@progbits
	.sectionflags	@""
	.align	4
.nv.constant0._Z6matmulPfS_S_i:
	.zero		924


//--------------------- SYMBOLS --------------------------

	.type		.nv.reservedSmem.offset0,@object
	.size		.nv.reservedSmem.offset0,0x4
